//
// Generated by NVIDIA NVVM Compiler
//
// Compiler Build ID: CL-36424714
// Cuda compilation tools, release 13.0, V13.0.88
// Based on NVVM 20.0.0
//

.version 9.0
.target sm_100
.address_size 64

	// .globl	blur

.visible .entry blur(
	.param .u64 .ptr .align 1 blur_param_0,
	.param .u64 .ptr .align 1 blur_param_1
)
{
	.reg .pred 	%p<10>;
	.reg .b32 	%r<17>;
	.reg .b32 	%f<23>;
	.reg .b64 	%rd<24>;

	ld.param.u64 	%rd3, [blur_param_0];
	ld.param.u64 	%rd2, [blur_param_1];
	cvta.to.global.u64 	%rd1, %rd3;
	mov.u32 	%r3, %ctaid.x;
	mov.u32 	%r4, %ntid.x;
	mov.u32 	%r5, %tid.x;
	mad.lo.s32 	%r1, %r3, %r4, %r5;
	mov.u32 	%r6, %ctaid.y;
	mov.u32 	%r7, %ntid.y;
	mov.u32 	%r8, %tid.y;
	mad.lo.s32 	%r2, %r6, %r7, %r8;
	mov.pred 	%p9, 0;
	setp.eq.s32 	%p4, %r1, 0;
	@%p4 bra 	$L__BB0_3;
	setp.eq.s32 	%p5, %r1, 255;
	@%p5 bra 	$L__BB0_3;
	setp.ne.s32 	%p9, %r2, 0;
$L__BB0_3:
	setp.eq.s32 	%p6, %r2, 255;
	not.pred 	%p7, %p9;
	or.pred  	%p8, %p7, %p6;
	@%p8 bra 	$L__BB0_5;
	shl.b32 	%r11, %r2, 8;
	add.s32 	%r12, %r11, -256;
	cvt.s64.s32 	%rd6, %r12;
	cvt.s64.s32 	%rd7, %r1;
	add.s64 	%rd8, %rd7, %rd6;
	shl.b64 	%rd9, %rd8, 2;
	add.s64 	%rd10, %rd1, %rd9;
	ld.global.f32 	%f4, [%rd10+-4];
	add.f32 	%f5, %f4, 0f00000000;
	cvt.s64.s32 	%rd11, %r11;
	add.s64 	%rd12, %rd7, %rd11;
	shl.b64 	%rd13, %rd12, 2;
	add.s64 	%rd14, %rd1, %rd13;
	ld.global.f32 	%f6, [%rd14+-4];
	add.f32 	%f7, %f5, %f6;
	add.s32 	%r13, %r11, 256;
	cvt.s64.s32 	%rd15, %r13;
	add.s64 	%rd16, %rd7, %rd15;
	shl.b64 	%rd17, %rd16, 2;
	add.s64 	%rd18, %rd1, %rd17;
	ld.global.f32 	%f8, [%rd18+-4];
	add.f32 	%f9, %f7, %f8;
	add.s32 	%r14, %r1, %r12;
	mul.wide.s32 	%rd19, %r14, 4;
	add.s64 	%rd20, %rd1, %rd19;
	ld.global.f32 	%f10, [%rd20];
	add.f32 	%f11, %f9, %f10;
	ld.global.f32 	%f12, [%rd20+1024];
	add.f32 	%f13, %f11, %f12;
	ld.global.f32 	%f14, [%rd20+2048];
	add.f32 	%f15, %f13, %f14;
	ld.global.f32 	%f16, [%rd20+4];
	add.f32 	%f17, %f15, %f16;
	ld.global.f32 	%f18, [%rd20+1028];
	add.f32 	%f19, %f17, %f18;
	ld.global.f32 	%f20, [%rd20+2052];
	add.f32 	%f21, %f19, %f20;
	div.rn.f32 	%f22, %f21, 0f41100000;
	bra.uni 	$L__BB0_6;
$L__BB0_5:
	shl.b32 	%r9, %r2, 8;
	add.s32 	%r10, %r9, %r1;
	mul.wide.s32 	%rd4, %r10, 4;
	add.s64 	%rd5, %rd1, %rd4;
	ld.global.f32 	%f22, [%rd5];
$L__BB0_6:
	cvta.to.global.u64 	%rd21, %rd2;
	shl.b32 	%r15, %r2, 8;
	add.s32 	%r16, %r15, %r1;
	mul.wide.s32 	%rd22, %r16, 4;
	add.s64 	%rd23, %rd21, %rd22;
	st.global.f32 	[%rd23], %f22;
	ret;

}


// ===== COMPILED SASS (sm_100) =====

	.target	sm_100

	.elftype	@"ET_EXEC"


//--------------------- .note.nv.tkinfo           --------------------------
	.section	.note.nv.tkinfo,"",@"SHT_NOTE"
	.sectionflags	@"SHF_NOTE_NV_TKINFO"
	.tkinfo
        /*0018*/ 	.word	0x00000002
        /*0030*/ 	.string	""
        /*0030*/ 	.string	"ptxas"
        /*0030*/ 	.string	"Cuda compilation tools, release 13.0, V13.0.88"
        /*0030*/ 	.string	"Build cuda_13.0.r13.0/compiler.36424714_0"
        /*0030*/ 	.string	"-arch sm_100 -m 64 "



//--------------------- .note.nv.cuinfo           --------------------------
	.section	.note.nv.cuinfo,"",@"SHT_NOTE"
	.sectionflags	@"SHF_NOTE_NV_CUINFO"
        /*0018*/ 	.short	0x0002
        /*001a*/ 	.short	0x0064
        /*001c*/ 	.short	0x0082
	.zero		2


//--------------------- .nv.info                  --------------------------
	.section	.nv.info,"",@"SHT_CUDA_INFO"
	.align	4


	//----- nvinfo : EIATTR_REGCOUNT
	.align		4
        /*0000*/ 	.byte	0x04, 0x2f
        /*0002*/ 	.short	(.L_1 - .L_0)
	.align		4
.L_0:
        /*0004*/ 	.word	index@(blur)
        /*0008*/ 	.word	0x00000018


	//----- nvinfo : EIATTR_FRAME_SIZE
	.align		4
.L_1:
        /*000c*/ 	.byte	0x04, 0x11
        /*000e*/ 	.short	(.L_3 - .L_2)
	.align		4
.L_2:
        /*0010*/ 	.word	index@($__internal_0_$__cuda_sm3x_div_rn_noftz_f32_slowpath)
        /*0014*/ 	.word	0x00000000


	//----- nvinfo : EIATTR_FRAME_SIZE
	.align		4
.L_3:
        /*0018*/ 	.byte	0x04, 0x11
        /*001a*/ 	.short	(.L_5 - .L_4)
	.align		4
.L_4:
        /*001c*/ 	.word	index@(blur)
        /*0020*/ 	.word	0x00000000


	//----- nvinfo : EIATTR_MIN_STACK_SIZE
	.align		4
.L_5:
        /*0024*/ 	.byte	0x04, 0x12
        /*0026*/ 	.short	(.L_7 - .L_6)
	.align		4
.L_6:
        /*0028*/ 	.word	index@(blur)
        /*002c*/ 	.word	0x00000000
.L_7:


//--------------------- .nv.compat                --------------------------
	.section	.nv.compat,"",@"SHT_CUDA_COMPAT_INFO"
	.align	4
        /*0000*/ 	.byte	0x02, 0x09, 0x00, 0x00, 0x02, 0x02, 0x01, 0x00, 0x02, 0x05, 0x05, 0x00, 0x03, 0x07, 0x01, 0x01
        /*0010*/ 	.byte	0x02, 0x03, 0x00, 0x00, 0x02, 0x06, 0x01, 0x00, 0x04, 0x0b, 0x08, 0x00, 0x01, 0x00, 0x00, 0x00
        /*0020*/ 	.byte	0x00, 0x00, 0x00, 0x00


//--------------------- .nv.info.blur             --------------------------
	.section	.nv.info.blur,"",@"SHT_CUDA_INFO"
	.sectionflags	@""
	.align	4


	//----- nvinfo : EIATTR_CUDA_API_VERSION
	.align		4
        /*0000*/ 	.byte	0x04, 0x37
        /*0002*/ 	.short	(.L_9 - .L_8)
.L_8:
        /*0004*/ 	.word	0x00000082


	//----- nvinfo : EIATTR_KPARAM_INFO
	.align		4
.L_9:
        /*0008*/ 	.byte	0x04, 0x17
        /*000a*/ 	.short	(.L_11 - .L_10)
.L_10:
        /*000c*/ 	.word	0x00000000
        /*0010*/ 	.short	0x0001
        /*0012*/ 	.short	0x0008
        /*0014*/ 	.byte	0x00, 0xf5, 0x21, 0x00


	//----- nvinfo : EIATTR_KPARAM_INFO
	.align		4
.L_11:
        /*0018*/ 	.byte	0x04, 0x17
        /*001a*/ 	.short	(.L_13 - .L_12)
.L_12:
        /*001c*/ 	.word	0x00000000
        /*0020*/ 	.short	0x0000
        /*0022*/ 	.short	0x0000
        /*0024*/ 	.byte	0x00, 0xf5, 0x21, 0x00


	//----- nvinfo : EIATTR_SPARSE_MMA_MASK
	.align		4
.L_13:
        /*0028*/ 	.byte	0x03, 0x50
        /*002a*/ 	.short	0x0000


	//----- nvinfo : EIATTR_MAXREG_COUNT
	.align		4
        /*002c*/ 	.byte	0x03, 0x1b
        /*002e*/ 	.short	0x00ff


	//----- nvinfo : EIATTR_MERCURY_ISA_VERSION
	.align		4
        /*0030*/ 	.byte	0x03, 0x5f
        /*0032*/ 	.short	0x0101


	//----- nvinfo : EIATTR_VRC_CTA_INIT_COUNT
	.align		4
        /*0034*/ 	.byte	0x02, 0x4a
	.zero		1
	.zero		1


	//----- nvinfo : EIATTR_EXIT_INSTR_OFFSETS
	.align		4
        /*0038*/ 	.byte	0x04, 0x1c
        /*003a*/ 	.short	(.L_15 - .L_14)


	//   ....[0]....
.L_14:
        /*003c*/ 	.word	0x000004f0


	//----- nvinfo : EIATTR_CRS_STACK_SIZE
	.align		4
.L_15:
        /*0040*/ 	.byte	0x04, 0x1e
        /*0042*/ 	.short	(.L_17 - .L_16)
.L_16:
        /*0044*/ 	.word	0x00000000


	//----- nvinfo : EIATTR_CBANK_PARAM_SIZE
	.align		4
.L_17:
        /*0048*/ 	.byte	0x03, 0x19
        /*004a*/ 	.short	0x0010


	//----- nvinfo : EIATTR_PARAM_CBANK
	.align		4
        /*004c*/ 	.byte	0x04, 0x0a
        /*004e*/ 	.short	(.L_19 - .L_18)
	.align		4
.L_18:
        /*0050*/ 	.word	index@(.nv.constant0.blur)
        /*0054*/ 	.short	0x0380
        /*0056*/ 	.short	0x0010


	//----- nvinfo : EIATTR_SW_WAR
	.align		4
.L_19:
        /*0058*/ 	.byte	0x04, 0x36
        /*005a*/ 	.short	(.L_21 - .L_20)
.L_20:
        /*005c*/ 	.word	0x00000008
.L_21:


//--------------------- .nv.callgraph             --------------------------
	.section	.nv.callgraph,"",@"SHT_CUDA_CALLGRAPH"
	.align	4
	.sectionentsize	8
	.align		4
        /*0000*/ 	.word	0x00000000
	.align		4
        /*0004*/ 	.word	0xffffffff
	.align		4
        /*0008*/ 	.word	0x00000000
	.align		4
        /*000c*/ 	.word	0xfffffffe
	.align		4
        /*0010*/ 	.word	0x00000000
	.align		4
        /*0014*/ 	.word	0xfffffffd
	.align		4
        /*0018*/ 	.word	0x00000000
	.align		4
        /*001c*/ 	.word	0xfffffffc


//--------------------- .text.blur                --------------------------
	.section	.text.blur,"ax",@progbits
	.align	128
        .global         blur
        .type           blur,@function
        .size           blur,(.L_x_18 - blur)
        .other          blur,@"STO_CUDA_ENTRY STV_DEFAULT"
blur:
.text.blur:
[----:B------:R-:W-:Y:S01]  /*0000*/  LDC R1, c[0x0][0x37c] ;  /* 0x0000df00ff017b82 */ /* 0x000fe20000000800 */
[----:B------:R-:W0:Y:S07]  /*0010*/  S2R R3, SR_TID.X ;  /* 0x0000000000037919 */ /* 0x000e2e0000002100 */
[----:B------:R-:W0:Y:S01]  /*0020*/  S2UR UR4, SR_CTAID.X ;  /* 0x00000000000479c3 */ /* 0x000e220000002500 */
[----:B------:R-:W1:Y:S01]  /*0030*/  LDCU.64 UR6, c[0x0][0x358] ;  /* 0x00006b00ff0677ac */ /* 0x000e620008000a00 */
[----:B------:R-:W-:Y:S01]  /*0040*/  BSSY.RECONVERGENT B2, `(.L_x_0) ;  /* 0x0000046000027945 */ /* 0x000fe20003800200 */
[----:B------:R-:W2:Y:S05]  /*0050*/  S2R R5, SR_TID.Y ;  /* 0x0000000000057919 */ /* 0x000eaa0000002200 */
[----:B------:R-:W0:Y:S08]  /*0060*/  LDC R2, c[0x0][0x360] ;  /* 0x0000d800ff027b82 */ /* 0x000e300000000800 */
[----:B------:R-:W2:Y:S08]  /*0070*/  S2UR UR5, SR_CTAID.Y ;  /* 0x00000000000579c3 */ /* 0x000eb00000002600 */
[----:B------:R-:W2:Y:S01]  /*0080*/  LDC R0, c[0x0][0x364] ;  /* 0x0000d900ff007b82 */ /* 0x000ea20000000800 */
[----:B0-----:R-:W-:-:S05]  /*0090*/  IMAD R2, R2, UR4, R3 ;  /* 0x0000000402027c24 */ /* 0x001fca000f8e0203 */
[----:B------:R-:W-:-:S04]  /*00a0*/  ISETP.NE.AND P0, PT, R2, 0xff, PT ;  /* 0x000000ff0200780c */ /* 0x000fc80003f05270 */
[----:B------:R-:W-:Y:S01]  /*00b0*/  ISETP.EQ.OR P0, PT, R2, RZ, !P0 ;  /* 0x000000ff0200720c */ /* 0x000fe20004702670 */
[----:B--2---:R-:W-:-:S05]  /*00c0*/  IMAD R3, R0, UR5, R5 ;  /* 0x0000000500037c24 */ /* 0x004fca000f8e0205 */
[----:B------:R-:W-:-:S04]  /*00d0*/  ISETP.NE.AND P0, PT, R3, RZ, !P0 ;  /* 0x000000ff0300720c */ /* 0x000fc80004705270 */
[----:B------:R-:W-:-:S13]  /*00e0*/  ISETP.EQ.OR P0, PT, R3, 0xff, !P0 ;  /* 0x000000ff0300780c */ /* 0x000fda0004702670 */
[----:B-1----:R-:W-:Y:S05]  /*00f0*/  @P0 BRA `(.L_x_1) ;  /* 0x0000000000d80947 */ /* 0x002fea0003800000 */
[----:B------:R-:W0:Y:S01]  /*0100*/  LDCU.64 UR4, c[0x0][0x380] ;  /* 0x00007000ff0477ac */ /* 0x000e220008000a00 */
[----:B------:R-:W-:Y:S01]  /*0110*/  IMAD.SHL.U32 R7, R3, 0x100, RZ ;  /* 0x0000010003077824 */ /* 0x000fe200078e00ff */
[----:B------:R-:W1:Y:S01]  /*0120*/  LDC.64 R4, c[0x0][0x380] ;  /* 0x0000e000ff047b82 */ /* 0x000e620000000a00 */
[----:B------:R-:W-:Y:S02]  /*0130*/  SHF.R.S32.HI R0, RZ, 0x1f, R2 ;  /* 0x0000001fff007819 */ /* 0x000fe40000011402 */
[C---:B------:R-:W-:Y:S01]  /*0140*/  VIADD R11, R7.reuse, 0xffffff00 ;  /* 0xffffff00070b7836 */ /* 0x040fe20000000000 */
[----:B------:R-:W-:Y:S01]  /*0150*/  IADD3 R10, P1, PT, R2, R7, RZ ;  /* 0x00000007020a7210 */ /* 0x000fe20007f3e0ff */
[----:B------:R-:W-:-:S03]  /*0160*/  VIADD R13, R7, 0x100 ;  /* 0x00000100070d7836 */ /* 0x000fc60000000000 */
[C---:B------:R-:W-:Y:S02]  /*0170*/  IADD3 R9, P0, PT, R2.reuse, R11, RZ ;  /* 0x0000000b02097210 */ /* 0x040fe40007f1e0ff */
[-C--:B------:R-:W-:Y:S02]  /*0180*/  LEA.HI.X.SX32 R7, R7, R0.reuse, 0x1, P1 ;  /* 0x0000000007077211 */ /* 0x080fe400008f0eff */
[----:B------:R-:W-:Y:S02]  /*0190*/  LEA.HI.X.SX32 R14, R11, R0, 0x1, P0 ;  /* 0x000000000b0e7211 */ /* 0x000fe400000f0eff */
[----:B------:R-:W-:Y:S02]  /*01a0*/  IADD3 R12, P2, PT, R2, R13, RZ ;  /* 0x0000000d020c7210 */ /* 0x000fe40007f5e0ff */
[----:B0-----:R-:W-:Y:S02]  /*01b0*/  LEA R8, P0, R9, UR4, 0x2 ;  /* 0x0000000409087c11 */ /* 0x001fe4000f8010ff */
[----:B------:R-:W-:-:S02]  /*01c0*/  LEA R6, P1, R10, UR4, 0x2 ;  /* 0x000000040a067c11 */ /* 0x000fc4000f8210ff */
[----:B------:R-:W-:Y:S02]  /*01d0*/  LEA.HI.X R9, R9, UR5, R14, 0x2, P0 ;  /* 0x0000000509097c11 */ /* 0x000fe400080f140e */
[----:B------:R-:W-:Y:S02]  /*01e0*/  LEA.HI.X R7, R10, UR5, R7, 0x2, P1 ;  /* 0x000000050a077c11 */ /* 0x000fe400088f1407 */
[----:B------:R-:W-:Y:S01]  /*01f0*/  LEA.HI.X.SX32 R15, R13, R0, 0x1, P2 ;  /* 0x000000000d0f7211 */ /* 0x000fe200010f0eff */
[----:B------:R-:W2:Y:S01]  /*0200*/  LDG.E R8, desc[UR6][R8.64+-0x4] ;  /* 0xfffffc0608087981 */ /* 0x000ea2000c1e1900 */
[----:B------:R-:W-:Y:S01]  /*0210*/  LEA R10, P0, R12, UR4, 0x2 ;  /* 0x000000040c0a7c11 */ /* 0x000fe2000f8010ff */
[----:B------:R-:W-:Y:S02]  /*0220*/  IMAD.IADD R13, R2, 0x1, R11 ;  /* 0x00000001020d7824 */ /* 0x000fe400078e020b */
[----:B------:R0:W3:Y:S01]  /*0230*/  LDG.E R7, desc[UR6][R6.64+-0x4] ;  /* 0xfffffc0606077981 */ /* 0x0000e2000c1e1900 */
[----:B------:R-:W-:Y:S01]  /*0240*/  LEA.HI.X R11, R12, UR5, R15, 0x2, P0 ;  /* 0x000000050c0b7c11 */ /* 0x000fe200080f140f */
[----:B-1----:R-:W-:-:S05]  /*0250*/  IMAD.WIDE R4, R13, 0x4, R4 ;  /* 0x000000040d047825 */ /* 0x002fca00078e0204 */
[----:B------:R-:W4:Y:S04]  /*0260*/  LDG.E R11, desc[UR6][R10.64+-0x4] ;  /* 0xfffffc060a0b7981 */ /* 0x000f28000c1e1900 */
[----:B------:R-:W5:Y:S04]  /*0270*/  LDG.E R13, desc[UR6][R4.64] ;  /* 0x00000006040d7981 */ /* 0x000f68000c1e1900 */
[----:B------:R-:W5:Y:S04]  /*0280*/  LDG.E R15, desc[UR6][R4.64+0x400] ;  /* 0x00040006040f7981 */ /* 0x000f68000c1e1900 */
[----:B------:R-:W5:Y:S04]  /*0290*/  LDG.E R17, desc[UR6][R4.64+0x800] ;  /* 0x0008000604117981 */ /* 0x000f68000c1e1900 */
[----:B------:R-:W5:Y:S04]  /*02a0*/  LDG.E R19, desc[UR6][R4.64+0x4] ;  /* 0x0000040604137981 */ /* 0x000f68000c1e1900 */
[----:B------:R-:W5:Y:S04]  /*02b0*/  LDG.E R21, desc[UR6][R4.64+0x404] ;  /* 0x0004040604157981 */ /* 0x000f68000c1e1900 */
[----:B------:R-:W5:Y:S01]  /*02c0*/  LDG.E R9, desc[UR6][R4.64+0x804] ;  /* 0x0008040604097981 */ /* 0x000f62000c1e1900 */
[----:B0-----:R-:W-:Y:S01]  /*02d0*/  IMAD.MOV.U32 R6, RZ, RZ, 0x41100000 ;  /* 0x41100000ff067424 */ /* 0x001fe200078e00ff */
[----:B------:R-:W-:Y:S01]  /*02e0*/  BSSY.RECONVERGENT B1, `(.L_x_2) ;  /* 0x0000015000017945 */ /* 0x000fe20003800200 */
[----:B--2---:R-:W-:-:S04]  /*02f0*/  FADD R8, RZ, R8 ;  /* 0x00000008ff087221 */ /* 0x004fc80000000000 */
[----:B---3--:R-:W-:-:S04]  /*0300*/  FADD R8, R8, R7 ;  /* 0x0000000708087221 */ /* 0x008fc80000000000 */
[----:B----4-:R-:W-:-:S04]  /*0310*/  FADD R8, R8, R11 ;  /* 0x0000000b08087221 */ /* 0x010fc80000000000 */
[----:B-----5:R-:W-:-:S04]  /*0320*/  FADD R8, R8, R13 ;  /* 0x0000000d08087221 */ /* 0x020fc80000000000 */
[----:B------:R-:W-:-:S04]  /*0330*/  FADD R8, R8, R15 ;  /* 0x0000000f08087221 */ /* 0x000fc80000000000 */
[----:B------:R-:W-:-:S04]  /*0340*/  FADD R8, R8, R17 ;  /* 0x0000001108087221 */ /* 0x000fc80000000000 */
[----:B------:R-:W-:-:S04]  /*0350*/  FADD R8, R8, R19 ;  /* 0x0000001308087221 */ /* 0x000fc80000000000 */
[----:B------:R-:W-:Y:S01]  /*0360*/  FADD R0, R8, R21 ;  /* 0x0000001508007221 */ /* 0x000fe20000000000 */
[----:B------:R-:W-:-:S03]  /*0370*/  IMAD.MOV.U32 R7, RZ, RZ, 0x3de38e39 ;  /* 0x3de38e39ff077424 */ /* 0x000fc600078e00ff */
[----:B------:R-:W-:Y:S01]  /*0380*/  FADD R0, R0, R9 ;  /* 0x0000000900007221 */ /* 0x000fe20000000000 */
[----:B------:R-:W-:-:S03]  /*0390*/  FFMA R4, R7, -R6, 1 ;  /* 0x3f80000007047423 */ /* 0x000fc60000000806 */
[----:B------:R-:W0:Y:S01]  /*03a0*/  FCHK P0, R0, 9 ;  /* 0x4110000000007902 */ /* 0x000e220000000000 */
[----:B------:R-:W-:-:S04]  /*03b0*/  FFMA R5, R4, R7, 0.11111111193895339966 ;  /* 0x3de38e3904057423 */ /* 0x000fc80000000007 */
[----:B------:R-:W-:-:S04]  /*03c0*/  FFMA R4, R0, R5, RZ ;  /* 0x0000000500047223 */ /* 0x000fc800000000ff */
[----:B------:R-:W-:-:S04]  /*03d0*/  FFMA R6, R4, -9, R0 ;  /* 0xc110000004067823 */ /* 0x000fc80000000000 */
[----:B------:R-:W-:Y:S01]  /*03e0*/  FFMA R4, R5, R6, R4 ;  /* 0x0000000605047223 */ /* 0x000fe20000000004 */
[----:B0-----:R-:W-:Y:S06]  /*03f0*/  @!P0 BRA `(.L_x_3) ;  /* 0x00000000000c8947 */ /* 0x001fec0003800000 */
[----:B------:R-:W-:-:S07]  /*0400*/  MOV R4, 0x420 ;  /* 0x0000042000047802 */ /* 0x000fce0000000f00 */
[----:B------:R-:W-:Y:S05]  /*0410*/  CALL.REL.NOINC `($__internal_0_$__cuda_sm3x_div_rn_noftz_f32_slowpath) ;  /* 0x0000000000387944 */ /* 0x000fea0003c00000 */
[----:B------:R-:W-:-:S07]  /*0420*/  IMAD.MOV.U32 R4, RZ, RZ, R6 ;  /* 0x000000ffff047224 */ /* 0x000fce00078e0006 */
.L_x_3:
[----:B------:R-:W-:Y:S05]  /*0430*/  BSYNC.RECONVERGENT B1 ;  /* 0x0000000000017941 */ /* 0x000fea0003800200 */
.L_x_2:
[----:B------:R-:W-:Y:S01]  /*0440*/  IMAD.MOV.U32 R7, RZ, RZ, R4 ;  /* 0x000000ffff077224 */ /* 0x000fe200078e0004 */
[----:B------:R-:W-:Y:S06]  /*0450*/  BRA `(.L_x_4) ;  /* 0x0000000000107947 */ /* 0x000fec0003800000 */
.L_x_1:
[----:B------:R-:W0:Y:S01]  /*0460*/  LDC.64 R4, c[0x0][0x380] ;  /* 0x0000e000ff047b82 */ /* 0x000e220000000a00 */
[----:B------:R-:W-:-:S04]  /*0470*/  IMAD R7, R3, 0x100, R2 ;  /* 0x0000010003077824 */ /* 0x000fc800078e0202 */
[----:B0-----:R-:W-:-:S05]  /*0480*/  IMAD.WIDE R4, R7, 0x4, R4 ;  /* 0x0000000407047825 */ /* 0x001fca00078e0204 */
[----:B------:R0:W5:Y:S02]  /*0490*/  LDG.E R7, desc[UR6][R4.64] ;  /* 0x0000000604077981 */ /* 0x000164000c1e1900 */
.L_x_4:
[----:B------:R-:W-:Y:S05]  /*04a0*/  BSYNC.RECONVERGENT B2 ;  /* 0x0000000000027941 */ /* 0x000fea0003800200 */
.L_x_0:
[----:B0-----:R-:W0:Y:S01]  /*04b0*/  LDC.64 R4, c[0x0][0x388] ;  /* 0x0000e200ff047b82 */ /* 0x001e220000000a00 */
[----:B------:R-:W-:-:S04]  /*04c0*/  IMAD R3, R3, 0x100, R2 ;  /* 0x0000010003037824 */ /* 0x000fc800078e0202 */
[----:B0-----:R-:W-:-:S05]  /*04d0*/  IMAD.WIDE R2, R3, 0x4, R4 ;  /* 0x0000000403027825 */ /* 0x001fca00078e0204 */
[----:B-----5:R-:W-:Y:S01]  /*04e0*/  STG.E desc[UR6][R2.64], R7 ;  /* 0x0000000702007986 */ /* 0x020fe2000c101906 */
[----:B------:R-:W-:Y:S05]  /*04f0*/  EXIT ;  /* 0x000000000000794d */ /* 0x000fea0003800000 */
        .weak           $__internal_0_$__cuda_sm3x_div_rn_noftz_f32_slowpath
        .type           $__internal_0_$__cuda_sm3x_div_rn_noftz_f32_slowpath,@function
        .size           $__internal_0_$__cuda_sm3x_div_rn_noftz_f32_slowpath,(.L_x_18 - $__internal_0_$__cuda_sm3x_div_rn_noftz_f32_slowpath)
$__internal_0_$__cuda_sm3x_div_rn_noftz_f32_slowpath:
[--C-:B------:R-:W-:Y:S01]  /*0500*/  SHF.R.U32.HI R5, RZ, 0x17, R0.reuse ;  /* 0x00000017ff057819 */ /* 0x100fe20000011600 */
[----:B------:R-:W-:Y:S04]  /*0510*/  BSSY.RECONVERGENT B0, `(.L_x_5) ;  /* 0x000005c000007945 */ /* 0x000fe80003800200 */
[----:B------:R-:W-:Y:S01]  /*0520*/  BSSY.RELIABLE B3, `(.L_x_6) ;  /* 0x000001a000037945 */ /* 0x000fe20003800100 */
[----:B------:R-:W-:Y:S01]  /*0530*/  IMAD.MOV.U32 R6, RZ, RZ, R0 ;  /* 0x000000ffff067224 */ /* 0x000fe200078e0000 */
[----:B------:R-:W-:-:S05]  /*0540*/  LOP3.LUT R5, R5, 0xff, RZ, 0xc0, !PT ;  /* 0x000000ff05057812 */ /* 0x000fca00078ec0ff */
[----:B------:R-:W-:-:S05]  /*0550*/  VIADD R8, R5, 0xffffffff ;  /* 0xffffffff05087836 */ /* 0x000fca0000000000 */
[----:B------:R-:W-:-:S13]  /*0560*/  ISETP.GT.U32.OR P0, PT, R8, 0xfd, !PT ;  /* 0x000000fd0800780c */ /* 0x000fda0007f04470 */
[----:B------:R-:W-:Y:S01]  /*0570*/  @!P0 MOV R7, RZ ;  /* 0x000000ff00078202 */ /* 0x000fe20000000f00 */
[----:B------:R-:W-:Y:S06]  /*0580*/  @!P0 BRA `(.L_x_7) ;  /* 0x00000000004c8947 */ /* 0x000fec0003800000 */
[----:B------:R-:W-:-:S13]  /*0590*/  FSETP.GTU.FTZ.AND P0, PT, |R0|, +INF , PT ;  /* 0x7f8000000000780b */ /* 0x000fda0003f1c200 */
[----:B------:R-:W-:Y:S05]  /*05a0*/  @P0 BREAK.RELIABLE B3 ;  /* 0x0000000000030942 */ /* 0x000fea0003800100 */
[----:B------:R-:W-:Y:S05]  /*05b0*/  @P0 BRA `(.L_x_8) ;  /* 0x0000000400400947 */ /* 0x000fea0003800000 */
[----:B------:R-:W-:-:S05]  /*05c0*/  IMAD.MOV.U32 R7, RZ, RZ, 0x41100000 ;  /* 0x41100000ff077424 */ /* 0x000fca00078e00ff */
[----:B------:R-:W-:-:S13]  /*05d0*/  LOP3.LUT P0, RZ, R7, 0x7fffffff, R6, 0xc8, !PT ;  /* 0x7fffffff07ff7812 */ /* 0x000fda000780c806 */
[----:B------:R-:W-:Y:S05]  /*05e0*/  @!P0 BREAK.RELIABLE B3 ;  /* 0x0000000000038942 */ /* 0x000fea0003800100 */
[----:B------:R-:W-:Y:S05]  /*05f0*/  @!P0 BRA `(.L_x_9) ;  /* 0x0000000400288947 */ /* 0x000fea0003800000 */
[----:B------:R-:W-:-:S13]  /*0600*/  LOP3.LUT P0, RZ, R6, 0x7fffffff, RZ, 0xc0, !PT ;  /* 0x7fffffff06ff7812 */ /* 0x000fda000780c0ff */
[----:B------:R-:W-:Y:S05]  /*0610*/  @!P0 BREAK.RELIABLE B3 ;  /* 0x0000000000038942 */ /* 0x000fea0003800100 */
[----:B------:R-:W-:Y:S05]  /*0620*/  @!P0 BRA `(.L_x_10) ;  /* 0x0000000400148947 */ /* 0x000fea0003800000 */
[----:B------:R-:W-:Y:S02]  /*0630*/  FSETP.NEU.FTZ.AND P0, PT, |R0|, +INF , PT ;  /* 0x7f8000000000780b */ /* 0x000fe40003f1d200 */
[----:B------:R-:W-:-:S04]  /*0640*/  LOP3.LUT P1, RZ, R7, 0x7fffffff, RZ, 0xc0, !PT ;  /* 0x7fffffff07ff7812 */ /* 0x000fc8000782c0ff */
[----:B------:R-:W-:-:S13]  /*0650*/  PLOP3.LUT P0, PT, P0, P1, PT, 0x2f, 0xf2 ;  /* 0x0000000000f2781c */ /* 0x000fda0000702577 */
[----:B------:R-:W-:Y:S05]  /*0660*/  @P0 BREAK.RELIABLE B3 ;  /* 0x0000000000030942 */ /* 0x000fea0003800100 */
[----:B------:R-:W-:Y:S05]  /*0670*/  @P0 BRA `(.L_x_11) ;  /* 0x0000000000f40947 */ /* 0x000fea0003800000 */
[----:B------:R-:W-:-:S13]  /*0680*/  ISETP.GE.AND P0, PT, R8, RZ, PT ;  /* 0x000000ff0800720c */ /* 0x000fda0003f06270 */
[----:B------:R-:W-:Y:S02]  /*0690*/  @P0 IMAD.MOV.U32 R7, RZ, RZ, RZ ;  /* 0x000000ffff070224 */ /* 0x000fe400078e00ff */
[----:B------:R-:W-:Y:S01]  /*06a0*/  @!P0 FFMA R6, R0, 1.84467440737095516160e+19, RZ ;  /* 0x5f80000000068823 */ /* 0x000fe200000000ff */
[----:B------:R-:W-:-:S07]  /*06b0*/  @!P0 IMAD.MOV.U32 R7, RZ, RZ, -0x40 ;  /* 0xffffffc0ff078424 */ /* 0x000fce00078e00ff */
.L_x_7:
[----:B------:R-:W-:Y:S05]  /*06c0*/  BSYNC.RELIABLE B3 ;  /* 0x0000000000037941 */ /* 0x000fea0003800100 */
.L_x_6:
[----:B------:R-:W-:Y:S01]  /*06d0*/  UMOV UR4, 0x41100000 ;  /* 0x4110000000047882 */ /* 0x000fe20000000000 */
[----:B------:R-:W-:Y:S01]  /*06e0*/  VIADD R5, R5, 0xffffff81 ;  /* 0xffffff8105057836 */ /* 0x000fe20000000000 */
[----:B------:R-:W-:Y:S01]  /*06f0*/  UIADD3 UR4, UPT, UPT, UR4, -0x1800000, URZ ;  /* 0xfe80000004047890 */ /* 0x000fe2000fffe0ff */
[----:B------:R-:W-:Y:S02]  /*0700*/  BSSY.RECONVERGENT B3, `(.L_x_12) ;  /* 0x0000033000037945 */ /* 0x000fe40003800200 */
[----:B------:R-:W-:Y:S01]  /*0710*/  IMAD R0, R5, -0x800000, R6 ;  /* 0xff80000005007824 */ /* 0x000fe200078e0206 */
[----:B------:R-:W-:Y:S02]  /*0720*/  IADD3 R7, PT, PT, R7, -0x3, R5 ;  /* 0xfffffffd07077810 */ /* 0x000fe40007ffe005 */
[----:B------:R-:W-:-:S03]  /*0730*/  FADD.FTZ R9, -RZ, -UR4 ;  /* 0x80000004ff097e21 */ /* 0x000fc60008010100 */
[----:B------:R-:W0:Y:S02]  /*0740*/  MUFU.RCP R8, UR4 ;  /* 0x0000000400087d08 */ /* 0x000e240008001000 */
[----:B0-----:R-:W-:-:S04]  /*0750*/  FFMA R11, R8, R9, 1 ;  /* 0x3f800000080b7423 */ /* 0x001fc80000000009 */
[----:B------:R-:W-:-:S04]  /*0760*/  FFMA R11, R8, R11, R8 ;  /* 0x0000000b080b7223 */ /* 0x000fc80000000008 */
[----:B------:R-:W-:-:S04]  /*0770*/  FFMA R6, R0, R11, RZ ;  /* 0x0000000b00067223 */ /* 0x000fc800000000ff */
[----:B------:R-:W-:-:S04]  /*0780*/  FFMA R8, R9, R6, R0 ;  /* 0x0000000609087223 */ /* 0x000fc80000000000 */
[----:B------:R-:W-:-:S04]  /*0790*/  FFMA R8, R11, R8, R6 ;  /* 0x000000080b087223 */ /* 0x000fc80000000006 */
[----:B------:R-:W-:-:S04]  /*07a0*/  FFMA R9, R9, R8, R0 ;  /* 0x0000000809097223 */ /* 0x000fc80000000000 */
[----:B------:R-:W-:-:S05]  /*07b0*/  FFMA R6, R11, R9, R8 ;  /* 0x000000090b067223 */ /* 0x000fca0000000008 */
[----:B------:R-:W-:-:S04]  /*07c0*/  SHF.R.U32.HI R0, RZ, 0x17, R6 ;  /* 0x00000017ff007819 */ /* 0x000fc80000011606 */
[----:B------:R-:W-:-:S05]  /*07d0*/  LOP3.LUT R0, R0, 0xff, RZ, 0xc0, !PT ;  /* 0x000000ff00007812 */ /* 0x000fca00078ec0ff */
[----:B------:R-:W-:-:S04]  /*07e0*/  IMAD.IADD R10, R0, 0x1, R7 ;  /* 0x00000001000a7824 */ /* 0x000fc800078e0207 */
[----:B------:R-:W-:-:S05]  /*07f0*/  VIADD R0, R10, 0xffffffff ;  /* 0xffffffff0a007836 */ /* 0x000fca0000000000 */
[----:B------:R-:W-:-:S13]  /*0800*/  ISETP.GE.U32.AND P0, PT, R0, 0xfe, PT ;  /* 0x000000fe0000780c */ /* 0x000fda0003f06070 */
[----:B------:R-:W-:Y:S05]  /*0810*/  @!P0 BRA `(.L_x_13) ;  /* 0x0000000000808947 */ /* 0x000fea0003800000 */
[----:B------:R-:W-:-:S13]  /*0820*/  ISETP.GT.AND P0, PT, R10, 0xfe, PT ;  /* 0x000000fe0a00780c */ /* 0x000fda0003f04270 */
[----:B------:R-:W-:Y:S05]  /*0830*/  @P0 BRA `(.L_x_14) ;  /* 0x00000000006c0947 */ /* 0x000fea0003800000 */
[----:B------:R-:W-:-:S13]  /*0840*/  ISETP.GE.AND P0, PT, R10, 0x1, PT ;  /* 0x000000010a00780c */ /* 0x000fda0003f06270 */
[----:B------:R-:W-:Y:S05]  /*0850*/  @P0 BRA `(.L_x_15) ;  /* 0x0000000000740947 */ /* 0x000fea0003800000 */
[----:B------:R-:W-:Y:S02]  /*0860*/  ISETP.GE.AND P0, PT, R10, -0x18, PT ;  /* 0xffffffe80a00780c */ /* 0x000fe40003f06270 */
[----:B------:R-:W-:-:S11]  /*0870*/  LOP3.LUT R6, R6, 0x80000000, RZ, 0xc0, !PT ;  /* 0x8000000006067812 */ /* 0x000fd600078ec0ff */
[----:B------:R-:W-:Y:S05]  /*0880*/  @!P0 BRA `(.L_x_15) ;  /* 0x0000000000688947 */ /* 0x000fea0003800000 */
[CC--:B------:R-:W-:Y:S01]  /*0890*/  FFMA.RZ R0, R11.reuse, R9.reuse, R8 ;  /* 0x000000090b007223 */ /* 0x0c0fe2000000c008 */
[----:B------:R-:W-:Y:S01]  /*08a0*/  IMAD.MOV R7, RZ, RZ, -R10 ;  /* 0x000000ffff077224 */ /* 0x000fe200078e0a0a */
[C---:B------:R-:W-:Y:S02]  /*08b0*/  ISETP.NE.AND P2, PT, R10.reuse, RZ, PT ;  /* 0x000000ff0a00720c */ /* 0x040fe40003f45270 */
[----:B------:R-:W-:Y:S02]  /*08c0*/  ISETP.NE.AND P1, PT, R10, RZ, PT ;  /* 0x000000ff0a00720c */ /* 0x000fe40003f25270 */
[----:B------:R-:W-:Y:S01]  /*08d0*/  LOP3.LUT R5, R0, 0x7fffff, RZ, 0xc0, !PT ;  /* 0x007fffff00057812 */ /* 0x000fe200078ec0ff */
[CCC-:B------:R-:W-:Y:S01]  /*08e0*/  FFMA.RP R0, R11.reuse, R9.reuse, R8.reuse ;  /* 0x000000090b007223 */ /* 0x1c0fe20000008008 */
[----:B------:R-:W-:Y:S01]  /*08f0*/  FFMA.RM R11, R11, R9, R8 ;  /* 0x000000090b0b7223 */ /* 0x000fe20000004008 */
[----:B------:R-:W-:Y:S02]  /*0900*/  IADD3 R8, PT, PT, R10, 0x20, RZ ;  /* 0x000000200a087810 */ /* 0x000fe40007ffe0ff */
[----:B------:R-:W-:-:S02]  /*0910*/  LOP3.LUT R5, R5, 0x800000, RZ, 0xfc, !PT ;  /* 0x0080000005057812 */ /* 0x000fc400078efcff */
[----:B------:R-:W-:Y:S02]  /*0920*/  FSETP.NEU.FTZ.AND P0, PT, R0, R11, PT ;  /* 0x0000000b0000720b */ /* 0x000fe40003f1d000 */
[----:B------:R-:W-:Y:S02]  /*0930*/  SHF.L.U32 R8, R5, R8, RZ ;  /* 0x0000000805087219 */ /* 0x000fe400000006ff */
[----:B------:R-:W-:Y:S02]  /*0940*/  SEL R0, R7, RZ, P2 ;  /* 0x000000ff07007207 */ /* 0x000fe40001000000 */
[----:B------:R-:W-:Y:S02]  /*0950*/  ISETP.NE.AND P1, PT, R8, RZ, P1 ;  /* 0x000000ff0800720c */ /* 0x000fe40000f25270 */
[----:B------:R-:W-:Y:S02]  /*0960*/  SHF.R.U32.HI R0, RZ, R0, R5 ;  /* 0x00000000ff007219 */ /* 0x000fe40000011605 */
[----:B------:R-:W-:-:S02]  /*0970*/  PLOP3.LUT P0, PT, P0, P1, PT, 0xf8, 0x8f ;  /* 0x00000000008f781c */ /* 0x000fc40000703f70 */
[----:B------:R-:W-:Y:S02]  /*0980*/  SHF.R.U32.HI R8, RZ, 0x1, R0 ;  /* 0x00000001ff087819 */ /* 0x000fe40000011600 */
[----:B------:R-:W-:-:S04]  /*0990*/  SEL R5, RZ, 0x1, !P0 ;  /* 0x00000001ff057807 */ /* 0x000fc80004000000 */
[----:B------:R-:W-:-:S04]  /*09a0*/  LOP3.LUT R5, R5, 0x1, R8, 0xf8, !PT ;  /* 0x0000000105057812 */ /* 0x000fc800078ef808 */
[----:B------:R-:W-:-:S05]  /*09b0*/  LOP3.LUT R5, R5, R0, RZ, 0xc0, !PT ;  /* 0x0000000005057212 */ /* 0x000fca00078ec0ff */
[----:B------:R-:W-:-:S05]  /*09c0*/  IMAD.IADD R5, R8, 0x1, R5 ;  /* 0x0000000108057824 */ /* 0x000fca00078e0205 */
[----:B------:R-:W-:Y:S01]  /*09d0*/  LOP3.LUT R6, R5, R6, RZ, 0xfc, !PT ;  /* 0x0000000605067212 */ /* 0x000fe200078efcff */
[----:B------:R-:W-:Y:S06]  /*09e0*/  BRA `(.L_x_15) ;  /* 0x0000000000107947 */ /* 0x000fec0003800000 */
.L_x_14:
[----:B------:R-:W-:-:S04]  /*09f0*/  LOP3.LUT R6, R6, 0x80000000, RZ, 0xc0, !PT ;  /* 0x8000000006067812 */ /* 0x000fc800078ec0ff */
[----:B------:R-:W-:Y:S01]  /*0a00*/  LOP3.LUT R6, R6, 0x7f800000, RZ, 0xfc, !PT ;  /* 0x7f80000006067812 */ /* 0x000fe200078efcff */
[----:B------:R-:W-:Y:S06]  /*0a10*/  BRA `(.L_x_15) ;  /* 0x0000000000047947 */ /* 0x000fec0003800000 */
.L_x_13:
[----:B------:R-:W-:-:S07]  /*0a20*/  IMAD R6, R7, 0x800000, R6 ;  /* 0x0080000007067824 */ /* 0x000fce00078e0206 */
.L_x_15:
[----:B------:R-:W-:Y:S05]  /*0a30*/  BSYNC.RECONVERGENT B3 ;  /* 0x0000000000037941 */ /* 0x000fea0003800200 */
.L_x_12:
[----:B------:R-:W-:Y:S05]  /*0a40*/  BRA `(.L_x_16) ;  /* 0x0000000000207947 */ /* 0x000fea0003800000 */
.L_x_11:
[----:B------:R-:W-:-:S04]  /*0a50*/  LOP3.LUT R6, R7, 0x80000000, R6, 0x48, !PT ;  /* 0x8000000007067812 */ /* 0x000fc800078e4806 */
[----:B------:R-:W-:Y:S01]  /*0a60*/  LOP3.LUT R6, R6, 0x7f800000, RZ, 0xfc, !PT ;  /* 0x7f80000006067812 */ /* 0x000fe200078efcff */
[----:B------:R-:W-:Y:S06]  /*0a70*/  BRA `(.L_x_16) ;  /* 0x0000000000147947 */ /* 0x000fec0003800000 */
.L_x_10:
[----:B------:R-:W-:Y:S01]  /*0a80*/  LOP3.LUT R6, R7, 0x80000000, R6, 0x48, !PT ;  /* 0x8000000007067812 */ /* 0x000fe200078e4806 */
[----:B------:R-:W-:Y:S06]  /*0a90*/  BRA `(.L_x_16) ;  /* 0x00000000000c7947 */ /* 0x000fec0003800000 */
.L_x_9:
[----:B------:R-:W0:Y:S01]  /*0aa0*/  MUFU.RSQ R6, -QNAN ;  /* 0xffc0000000067908 */ /* 0x000e220000001400 */
[----:B------:R-:W-:Y:S05]  /*0ab0*/  BRA `(.L_x_16) ;  /* 0x0000000000047947 */ /* 0x000fea0003800000 */
.L_x_8:
[----:B------:R-:W-:-:S07]  /*0ac0*/  FADD.FTZ R6, R0, 9 ;  /* 0x4110000000067421 */ /* 0x000fce0000010000 */
.L_x_16:
[----:B------:R-:W-:Y:S05]  /*0ad0*/  BSYNC.RECONVERGENT B0 ;  /* 0x0000000000007941 */ /* 0x000fea0003800200 */
.L_x_5:
[----:B------:R-:W-:-:S04]  /*0ae0*/  IMAD.MOV.U32 R5, RZ, RZ, 0x0 ;  /* 0x00000000ff057424 */ /* 0x000fc800078e00ff */
[----:B0-----:R-:W-:Y:S05]  /*0af0*/  RET.REL.NODEC R4 `(blur) ;  /* 0xfffffff404407950 */ /* 0x001fea0003c3ffff */
.L_x_17:
[----:B------:R-:W-:-:S00]  /*0b00*/  BRA `(.L_x_17) ;  /* 0xfffffffc00fc7947 */ /* 0x000fc0000383ffff */
[----:B------:R-:W-:-:S00]  /*0b10*/  NOP ;  /* 0x0000000000007918 */ /* 0x000fc00000000000 */
        /* <DEDUP_REMOVED lines=14> */
.L_x_18:


//--------------------- .nv.shared.reserved.0     --------------------------
	.section	.nv.shared.reserved.0,"aw",@nobits
	.weak		__nv_reservedSMEM_offset_0_alias
	.size		__nv_reservedSMEM_offset_0_alias, 0, 64
	.other		__nv_reservedSMEM_offset_0_alias,@"STO_CUDA_RESERVED_SHARED STV_DEFAULT"
__nv_reservedSMEM_offset_0_alias:
	.zero		0
	.zero		64


//--------------------- .nv.constant0.blur        --------------------------
	.section	.nv.constant0.blur,"a",@progbits
	.sectionflags	@""
	.align	4
.nv.constant0.blur:
	.zero		912


//--------------------- SYMBOLS --------------------------

	.type		.nv.reservedSmem.offset0,@object
	.size		.nv.reservedSmem.offset0,0x4
